//
// Generated by NVIDIA NVVM Compiler
//
// Compiler Build ID: CL-36424714
// Cuda compilation tools, release 13.0, V13.0.88
// Based on NVVM 20.0.0
//

.version 9.0
.target sm_100
.address_size 64

	// .globl	_Z16templateMatchGPUPiiiS_iiS_

.visible .entry _Z16templateMatchGPUPiiiS_iiS_(
	.param .u64 .ptr .align 1 _Z16templateMatchGPUPiiiS_iiS__param_0,
	.param .u32 _Z16templateMatchGPUPiiiS_iiS__param_1,
	.param .u32 _Z16templateMatchGPUPiiiS_iiS__param_2,
	.param .u64 .ptr .align 1 _Z16templateMatchGPUPiiiS_iiS__param_3,
	.param .u32 _Z16templateMatchGPUPiiiS_iiS__param_4,
	.param .u32 _Z16templateMatchGPUPiiiS_iiS__param_5,
	.param .u64 .ptr .align 1 _Z16templateMatchGPUPiiiS_iiS__param_6
)
{
	.reg .pred 	%p<58>;
	.reg .b32 	%r<191>;
	.reg .b64 	%rd<52>;

	ld.param.u64 	%rd8, [_Z16templateMatchGPUPiiiS_iiS__param_0];
	ld.param.u32 	%r63, [_Z16templateMatchGPUPiiiS_iiS__param_1];
	ld.param.u32 	%r64, [_Z16templateMatchGPUPiiiS_iiS__param_2];
	ld.param.u64 	%rd9, [_Z16templateMatchGPUPiiiS_iiS__param_3];
	ld.param.u32 	%r65, [_Z16templateMatchGPUPiiiS_iiS__param_4];
	ld.param.u32 	%r66, [_Z16templateMatchGPUPiiiS_iiS__param_5];
	ld.param.u64 	%rd7, [_Z16templateMatchGPUPiiiS_iiS__param_6];
	cvta.to.global.u64 	%rd1, %rd9;
	cvta.to.global.u64 	%rd2, %rd8;
	mov.u32 	%r67, %ctaid.x;
	mov.u32 	%r68, %ntid.x;
	mov.u32 	%r69, %tid.x;
	mad.lo.s32 	%r1, %r67, %r68, %r69;
	mov.u32 	%r70, %ntid.y;
	mov.u32 	%r71, %tid.y;
	mad.lo.s32 	%r2, %r67, %r70, %r71;
	setp.ge.s32 	%p1, %r1, %r63;
	setp.ge.s32 	%p2, %r2, %r64;
	or.pred  	%p3, %p1, %p2;
	@%p3 bra 	$L__BB0_45;
	mov.b32 	%r166, 0;
	min.s32 	%r73, %r66, %r65;
	setp.lt.s32 	%p4, %r73, 1;
	@%p4 bra 	$L__BB0_44;
	and.b32  	%r3, %r65, 7;
	and.b32  	%r4, %r65, 3;
	and.b32  	%r5, %r65, 2147483640;
	and.b32  	%r6, %r65, 1;
	mov.b32 	%r162, 0;
	mov.u32 	%r166, %r162;
$L__BB0_3:
	setp.lt.u32 	%p5, %r65, 8;
	add.s32 	%r9, %r162, %r2;
	mul.lo.s32 	%r10, %r9, %r63;
	add.s32 	%r11, %r10, %r1;
	mul.lo.s32 	%r12, %r162, %r65;
	mov.b32 	%r182, 0;
	@%p5 bra 	$L__BB0_22;
	mov.b32 	%r164, 0;
	cvt.s64.s32 	%rd15, %r11;
	cvt.u64.u32 	%rd18, %r12;
$L__BB0_5:
	.pragma "nounroll";
	setp.ge.s32 	%p6, %r9, %r63;
	add.s32 	%r15, %r164, %r1;
	setp.ge.s32 	%p7, %r15, %r64;
	or.pred  	%p8, %p6, %p7;
	@%p8 bra 	$L__BB0_7;
	add.s32 	%r78, %r15, %r10;
	mul.wide.s32 	%rd10, %r78, 4;
	add.s64 	%rd11, %rd2, %rd10;
	ld.global.u32 	%r79, [%rd11];
	add.s32 	%r80, %r164, %r12;
	mul.wide.u32 	%rd12, %r80, 4;
	add.s64 	%rd13, %rd1, %rd12;
	ld.global.u32 	%r81, [%rd13];
	sub.s32 	%r82, %r79, %r81;
	abs.s32 	%r83, %r82;
	add.s32 	%r166, %r83, %r166;
$L__BB0_7:
	add.s32 	%r84, %r15, 1;
	setp.ge.s32 	%p10, %r84, %r64;
	cvt.s64.s32 	%rd14, %r164;
	add.s64 	%rd16, %rd15, %rd14;
	shl.b64 	%rd17, %rd16, 2;
	add.s64 	%rd3, %rd2, %rd17;
	add.s64 	%rd19, %rd14, %rd18;
	shl.b64 	%rd20, %rd19, 2;
	add.s64 	%rd4, %rd1, %rd20;
	or.pred  	%p11, %p6, %p10;
	@%p11 bra 	$L__BB0_9;
	ld.global.u32 	%r85, [%rd3+4];
	ld.global.u32 	%r86, [%rd4+4];
	sub.s32 	%r87, %r85, %r86;
	abs.s32 	%r88, %r87;
	add.s32 	%r166, %r88, %r166;
$L__BB0_9:
	add.s32 	%r89, %r15, 2;
	setp.ge.s32 	%p13, %r89, %r64;
	or.pred  	%p14, %p6, %p13;
	@%p14 bra 	$L__BB0_11;
	ld.global.u32 	%r90, [%rd3+8];
	ld.global.u32 	%r91, [%rd4+8];
	sub.s32 	%r92, %r90, %r91;
	abs.s32 	%r93, %r92;
	add.s32 	%r166, %r93, %r166;
$L__BB0_11:
	add.s32 	%r94, %r15, 3;
	setp.ge.s32 	%p16, %r94, %r64;
	or.pred  	%p17, %p6, %p16;
	@%p17 bra 	$L__BB0_13;
	ld.global.u32 	%r95, [%rd3+12];
	ld.global.u32 	%r96, [%rd4+12];
	sub.s32 	%r97, %r95, %r96;
	abs.s32 	%r98, %r97;
	add.s32 	%r166, %r98, %r166;
$L__BB0_13:
	add.s32 	%r99, %r15, 4;
	setp.ge.s32 	%p19, %r99, %r64;
	or.pred  	%p20, %p6, %p19;
	@%p20 bra 	$L__BB0_15;
	ld.global.u32 	%r100, [%rd3+16];
	ld.global.u32 	%r101, [%rd4+16];
	sub.s32 	%r102, %r100, %r101;
	abs.s32 	%r103, %r102;
	add.s32 	%r166, %r103, %r166;
$L__BB0_15:
	add.s32 	%r104, %r15, 5;
	setp.ge.s32 	%p22, %r104, %r64;
	or.pred  	%p23, %p6, %p22;
	@%p23 bra 	$L__BB0_17;
	ld.global.u32 	%r105, [%rd3+20];
	ld.global.u32 	%r106, [%rd4+20];
	sub.s32 	%r107, %r105, %r106;
	abs.s32 	%r108, %r107;
	add.s32 	%r166, %r108, %r166;
$L__BB0_17:
	add.s32 	%r109, %r15, 6;
	setp.ge.s32 	%p25, %r109, %r64;
	or.pred  	%p26, %p6, %p25;
	@%p26 bra 	$L__BB0_19;
	ld.global.u32 	%r110, [%rd3+24];
	ld.global.u32 	%r111, [%rd4+24];
	sub.s32 	%r112, %r110, %r111;
	abs.s32 	%r113, %r112;
	add.s32 	%r166, %r113, %r166;
$L__BB0_19:
	add.s32 	%r114, %r15, 7;
	setp.ge.s32 	%p28, %r114, %r64;
	or.pred  	%p29, %p6, %p28;
	@%p29 bra 	$L__BB0_21;
	ld.global.u32 	%r115, [%rd3+28];
	ld.global.u32 	%r116, [%rd4+28];
	sub.s32 	%r117, %r115, %r116;
	abs.s32 	%r118, %r117;
	add.s32 	%r166, %r118, %r166;
$L__BB0_21:
	add.s32 	%r164, %r164, 8;
	setp.ne.s32 	%p30, %r164, %r5;
	mov.u32 	%r182, %r5;
	@%p30 bra 	$L__BB0_5;
$L__BB0_22:
	setp.eq.s32 	%p31, %r3, 0;
	@%p31 bra 	$L__BB0_43;
	add.s32 	%r120, %r3, -1;
	setp.lt.u32 	%p32, %r120, 3;
	@%p32 bra 	$L__BB0_33;
	setp.ge.s32 	%p33, %r9, %r63;
	add.s32 	%r36, %r182, %r1;
	setp.ge.s32 	%p34, %r36, %r64;
	or.pred  	%p35, %p33, %p34;
	@%p35 bra 	$L__BB0_26;
	add.s32 	%r122, %r36, %r10;
	mul.wide.s32 	%rd21, %r122, 4;
	add.s64 	%rd22, %rd2, %rd21;
	ld.global.u32 	%r123, [%rd22];
	add.s32 	%r124, %r182, %r12;
	mul.wide.u32 	%rd23, %r124, 4;
	add.s64 	%rd24, %rd1, %rd23;
	ld.global.u32 	%r125, [%rd24];
	sub.s32 	%r126, %r123, %r125;
	abs.s32 	%r127, %r126;
	add.s32 	%r166, %r127, %r166;
$L__BB0_26:
	add.s32 	%r128, %r36, 1;
	setp.ge.s32 	%p37, %r128, %r64;
	cvt.u64.u32 	%rd25, %r182;
	cvt.s64.s32 	%rd26, %r11;
	add.s64 	%rd27, %rd26, %rd25;
	shl.b64 	%rd28, %rd27, 2;
	add.s64 	%rd5, %rd2, %rd28;
	cvt.u64.u32 	%rd29, %r12;
	add.s64 	%rd30, %rd25, %rd29;
	shl.b64 	%rd31, %rd30, 2;
	add.s64 	%rd6, %rd1, %rd31;
	or.pred  	%p38, %p33, %p37;
	@%p38 bra 	$L__BB0_28;
	ld.global.u32 	%r129, [%rd5+4];
	ld.global.u32 	%r130, [%rd6+4];
	sub.s32 	%r131, %r129, %r130;
	abs.s32 	%r132, %r131;
	add.s32 	%r166, %r132, %r166;
$L__BB0_28:
	add.s32 	%r133, %r36, 2;
	setp.ge.s32 	%p40, %r133, %r64;
	or.pred  	%p41, %p33, %p40;
	@%p41 bra 	$L__BB0_30;
	ld.global.u32 	%r134, [%rd5+8];
	ld.global.u32 	%r135, [%rd6+8];
	sub.s32 	%r136, %r134, %r135;
	abs.s32 	%r137, %r136;
	add.s32 	%r166, %r137, %r166;
$L__BB0_30:
	add.s32 	%r138, %r36, 3;
	setp.ge.s32 	%p43, %r138, %r64;
	or.pred  	%p44, %p33, %p43;
	@%p44 bra 	$L__BB0_32;
	ld.global.u32 	%r139, [%rd5+12];
	ld.global.u32 	%r140, [%rd6+12];
	sub.s32 	%r141, %r139, %r140;
	abs.s32 	%r142, %r141;
	add.s32 	%r166, %r142, %r166;
$L__BB0_32:
	add.s32 	%r182, %r182, 4;
$L__BB0_33:
	setp.eq.s32 	%p45, %r4, 0;
	@%p45 bra 	$L__BB0_43;
	setp.eq.s32 	%p46, %r4, 1;
	@%p46 bra 	$L__BB0_40;
	setp.ge.s32 	%p47, %r9, %r63;
	add.s32 	%r49, %r182, %r1;
	setp.ge.s32 	%p48, %r49, %r64;
	or.pred  	%p49, %p47, %p48;
	@%p49 bra 	$L__BB0_37;
	add.s32 	%r144, %r49, %r10;
	mul.wide.s32 	%rd32, %r144, 4;
	add.s64 	%rd33, %rd2, %rd32;
	ld.global.u32 	%r145, [%rd33];
	add.s32 	%r146, %r182, %r12;
	mul.wide.u32 	%rd34, %r146, 4;
	add.s64 	%rd35, %rd1, %rd34;
	ld.global.u32 	%r147, [%rd35];
	sub.s32 	%r148, %r145, %r147;
	abs.s32 	%r149, %r148;
	add.s32 	%r166, %r149, %r166;
$L__BB0_37:
	setp.ge.s32 	%p50, %r9, %r63;
	add.s32 	%r150, %r49, 1;
	setp.ge.s32 	%p51, %r150, %r64;
	or.pred  	%p52, %p50, %p51;
	@%p52 bra 	$L__BB0_39;
	cvt.s64.s32 	%rd36, %r11;
	cvt.s64.s32 	%rd37, %r182;
	add.s64 	%rd38, %rd36, %rd37;
	shl.b64 	%rd39, %rd38, 2;
	add.s64 	%rd40, %rd2, %rd39;
	ld.global.u32 	%r151, [%rd40+4];
	cvt.u64.u32 	%rd41, %r12;
	add.s64 	%rd42, %rd37, %rd41;
	shl.b64 	%rd43, %rd42, 2;
	add.s64 	%rd44, %rd1, %rd43;
	ld.global.u32 	%r152, [%rd44+4];
	sub.s32 	%r153, %r151, %r152;
	abs.s32 	%r154, %r153;
	add.s32 	%r166, %r154, %r166;
$L__BB0_39:
	add.s32 	%r182, %r182, 2;
$L__BB0_40:
	setp.eq.s32 	%p53, %r6, 0;
	@%p53 bra 	$L__BB0_43;
	setp.ge.s32 	%p54, %r9, %r63;
	add.s32 	%r58, %r182, %r1;
	setp.ge.s32 	%p55, %r58, %r64;
	or.pred  	%p56, %p54, %p55;
	@%p56 bra 	$L__BB0_43;
	add.s32 	%r155, %r58, %r10;
	mul.wide.s32 	%rd45, %r155, 4;
	add.s64 	%rd46, %rd2, %rd45;
	ld.global.u32 	%r156, [%rd46];
	add.s32 	%r157, %r182, %r12;
	mul.wide.u32 	%rd47, %r157, 4;
	add.s64 	%rd48, %rd1, %rd47;
	ld.global.u32 	%r158, [%rd48];
	sub.s32 	%r159, %r156, %r158;
	abs.s32 	%r160, %r159;
	add.s32 	%r166, %r160, %r166;
$L__BB0_43:
	add.s32 	%r162, %r162, 1;
	setp.ne.s32 	%p57, %r162, %r66;
	@%p57 bra 	$L__BB0_3;
$L__BB0_44:
	mad.lo.s32 	%r161, %r63, %r2, %r1;
	cvta.to.global.u64 	%rd49, %rd7;
	mul.wide.s32 	%rd50, %r161, 4;
	add.s64 	%rd51, %rd49, %rd50;
	st.global.u32 	[%rd51], %r166;
$L__BB0_45:
	ret;

}


// ===== COMPILED SASS (sm_100) =====

	.target	sm_100

	.elftype	@"ET_EXEC"


//--------------------- .note.nv.tkinfo           --------------------------
	.section	.note.nv.tkinfo,"",@"SHT_NOTE"
	.sectionflags	@"SHF_NOTE_NV_TKINFO"
	.tkinfo
        /*0018*/ 	.word	0x00000002
        /*0030*/ 	.string	""
        /*0030*/ 	.string	"ptxas"
        /*0030*/ 	.string	"Cuda compilation tools, release 13.0, V13.0.88"
        /*0030*/ 	.string	"Build cuda_13.0.r13.0/compiler.36424714_0"
        /*0030*/ 	.string	"-arch sm_100 -m 64 "



//--------------------- .note.nv.cuinfo           --------------------------
	.section	.note.nv.cuinfo,"",@"SHT_NOTE"
	.sectionflags	@"SHF_NOTE_NV_CUINFO"
        /*0018*/ 	.short	0x0002
        /*001a*/ 	.short	0x0064
        /*001c*/ 	.short	0x0082
	.zero		2


//--------------------- .nv.info                  --------------------------
	.section	.nv.info,"",@"SHT_CUDA_INFO"
	.align	4


	//----- nvinfo : EIATTR_REGCOUNT
	.align		4
        /*0000*/ 	.byte	0x04, 0x2f
        /*0002*/ 	.short	(.L_1 - .L_0)
	.align		4
.L_0:
        /*0004*/ 	.word	index@(_Z16templateMatchGPUPiiiS_iiS_)
        /*0008*/ 	.word	0x0000001d


	//----- nvinfo : EIATTR_FRAME_SIZE
	.align		4
.L_1:
        /*000c*/ 	.byte	0x04, 0x11
        /*000e*/ 	.short	(.L_3 - .L_2)
	.align		4
.L_2:
        /*0010*/ 	.word	index@(_Z16templateMatchGPUPiiiS_iiS_)
        /*0014*/ 	.word	0x00000000


	//----- nvinfo : EIATTR_MIN_STACK_SIZE
	.align		4
.L_3:
        /*0018*/ 	.byte	0x04, 0x12
        /*001a*/ 	.short	(.L_5 - .L_4)
	.align		4
.L_4:
        /*001c*/ 	.word	index@(_Z16templateMatchGPUPiiiS_iiS_)
        /*0020*/ 	.word	0x00000000
.L_5:


//--------------------- .nv.compat                --------------------------
	.section	.nv.compat,"",@"SHT_CUDA_COMPAT_INFO"
	.align	4
        /*0000*/ 	.byte	0x02, 0x09, 0x00, 0x00, 0x02, 0x02, 0x01, 0x00, 0x02, 0x05, 0x05, 0x00, 0x03, 0x07, 0x01, 0x01
        /*0010*/ 	.byte	0x02, 0x03, 0x00, 0x00, 0x02, 0x06, 0x01, 0x00, 0x04, 0x0b, 0x08, 0x00, 0x09, 0x00, 0x00, 0x00
        /*0020*/ 	.byte	0x00, 0x00, 0x00, 0x00


//--------------------- .nv.info._Z16templateMatchGPUPiiiS_iiS_ --------------------------
	.section	.nv.info._Z16templateMatchGPUPiiiS_iiS_,"",@"SHT_CUDA_INFO"
	.sectionflags	@""
	.align	4


	//----- nvinfo : EIATTR_CUDA_API_VERSION
	.align		4
        /*0000*/ 	.byte	0x04, 0x37
        /*0002*/ 	.short	(.L_7 - .L_6)
.L_6:
        /*0004*/ 	.word	0x00000082


	//----- nvinfo : EIATTR_KPARAM_INFO
	.align		4
.L_7:
        /*0008*/ 	.byte	0x04, 0x17
        /*000a*/ 	.short	(.L_9 - .L_8)
.L_8:
        /*000c*/ 	.word	0x00000000
        /*0010*/ 	.short	0x0006
        /*0012*/ 	.short	0x0020
        /*0014*/ 	.byte	0x00, 0xf5, 0x21, 0x00


	//----- nvinfo : EIATTR_KPARAM_INFO
	.align		4
.L_9:
        /*0018*/ 	.byte	0x04, 0x17
        /*001a*/ 	.short	(.L_11 - .L_10)
.L_10:
        /*001c*/ 	.word	0x00000000
        /*0020*/ 	.short	0x0005
        /*0022*/ 	.short	0x001c
        /*0024*/ 	.byte	0x00, 0xf0, 0x11, 0x00


	//----- nvinfo : EIATTR_KPARAM_INFO
	.align		4
.L_11:
        /*0028*/ 	.byte	0x04, 0x17
        /*002a*/ 	.short	(.L_13 - .L_12)
.L_12:
        /*002c*/ 	.word	0x00000000
        /*0030*/ 	.short	0x0004
        /*0032*/ 	.short	0x0018
        /*0034*/ 	.byte	0x00, 0xf0, 0x11, 0x00


	//----- nvinfo : EIATTR_KPARAM_INFO
	.align		4
.L_13:
        /*0038*/ 	.byte	0x04, 0x17
        /*003a*/ 	.short	(.L_15 - .L_14)
.L_14:
        /*003c*/ 	.word	0x00000000
        /*0040*/ 	.short	0x0003
        /*0042*/ 	.short	0x0010
        /*0044*/ 	.byte	0x00, 0xf5, 0x21, 0x00


	//----- nvinfo : EIATTR_KPARAM_INFO
	.align		4
.L_15:
        /*0048*/ 	.byte	0x04, 0x17
        /*004a*/ 	.short	(.L_17 - .L_16)
.L_16:
        /*004c*/ 	.word	0x00000000
        /*0050*/ 	.short	0x0002
        /*0052*/ 	.short	0x000c
        /*0054*/ 	.byte	0x00, 0xf0, 0x11, 0x00


	//----- nvinfo : EIATTR_KPARAM_INFO
	.align		4
.L_17:
        /*0058*/ 	.byte	0x04, 0x17
        /*005a*/ 	.short	(.L_19 - .L_18)
.L_18:
        /*005c*/ 	.word	0x00000000
        /*0060*/ 	.short	0x0001
        /*0062*/ 	.short	0x0008
        /*0064*/ 	.byte	0x00, 0xf0, 0x11, 0x00


	//----- nvinfo : EIATTR_KPARAM_INFO
	.align		4
.L_19:
        /*0068*/ 	.byte	0x04, 0x17
        /*006a*/ 	.short	(.L_21 - .L_20)
.L_20:
        /*006c*/ 	.word	0x00000000
        /*0070*/ 	.short	0x0000
        /*0072*/ 	.short	0x0000
        /*0074*/ 	.byte	0x00, 0xf5, 0x21, 0x00


	//----- nvinfo : EIATTR_SPARSE_MMA_MASK
	.align		4
.L_21:
        /*0078*/ 	.byte	0x03, 0x50
        /*007a*/ 	.short	0x0000


	//----- nvinfo : EIATTR_MAXREG_COUNT
	.align		4
        /*007c*/ 	.byte	0x03, 0x1b
        /*007e*/ 	.short	0x00ff


	//----- nvinfo : EIATTR_MERCURY_ISA_VERSION
	.align		4
        /*0080*/ 	.byte	0x03, 0x5f
        /*0082*/ 	.short	0x0101


	//----- nvinfo : EIATTR_VRC_CTA_INIT_COUNT
	.align		4
        /*0084*/ 	.byte	0x02, 0x4a
	.zero		1
	.zero		1


	//----- nvinfo : EIATTR_EXIT_INSTR_OFFSETS
	.align		4
        /*0088*/ 	.byte	0x04, 0x1c
        /*008a*/ 	.short	(.L_23 - .L_22)


	//   ....[0]....
.L_22:
        /*008c*/ 	.word	0x000000b0


	//   ....[1]....
        /*0090*/ 	.word	0x00000f00


	//----- nvinfo : EIATTR_CRS_STACK_SIZE
	.align		4
.L_23:
        /*0094*/ 	.byte	0x04, 0x1e
        /*0096*/ 	.short	(.L_25 - .L_24)
.L_24:
        /*0098*/ 	.word	0x00000000


	//----- nvinfo : EIATTR_CBANK_PARAM_SIZE
	.align		4
.L_25:
        /*009c*/ 	.byte	0x03, 0x19
        /*009e*/ 	.short	0x0028


	//----- nvinfo : EIATTR_PARAM_CBANK
	.align		4
        /*00a0*/ 	.byte	0x04, 0x0a
        /*00a2*/ 	.short	(.L_27 - .L_26)
	.align		4
.L_26:
        /*00a4*/ 	.word	index@(.nv.constant0._Z16templateMatchGPUPiiiS_iiS_)
        /*00a8*/ 	.short	0x0380
        /*00aa*/ 	.short	0x0028


	//----- nvinfo : EIATTR_SW_WAR
	.align		4
.L_27:
        /*00ac*/ 	.byte	0x04, 0x36
        /*00ae*/ 	.short	(.L_29 - .L_28)
.L_28:
        /*00b0*/ 	.word	0x00000008
.L_29:


//--------------------- .nv.callgraph             --------------------------
	.section	.nv.callgraph,"",@"SHT_CUDA_CALLGRAPH"
	.align	4
	.sectionentsize	8
	.align		4
        /*0000*/ 	.word	0x00000000
	.align		4
        /*0004*/ 	.word	0xffffffff
	.align		4
        /*0008*/ 	.word	0x00000000
	.align		4
        /*000c*/ 	.word	0xfffffffe
	.align		4
        /*0010*/ 	.word	0x00000000
	.align		4
        /*0014*/ 	.word	0xfffffffd
	.align		4
        /*0018*/ 	.word	0x00000000
	.align		4
        /*001c*/ 	.word	0xfffffffc


//--------------------- .text._Z16templateMatchGPUPiiiS_iiS_ --------------------------
	.section	.text._Z16templateMatchGPUPiiiS_iiS_,"ax",@progbits
	.align	128
        .global         _Z16templateMatchGPUPiiiS_iiS_
        .type           _Z16templateMatchGPUPiiiS_iiS_,@function
        .size           _Z16templateMatchGPUPiiiS_iiS_,(.L_x_9 - _Z16templateMatchGPUPiiiS_iiS_)
        .other          _Z16templateMatchGPUPiiiS_iiS_,@"STO_CUDA_ENTRY STV_DEFAULT"
_Z16templateMatchGPUPiiiS_iiS_:
.text._Z16templateMatchGPUPiiiS_iiS_:
[----:B------:R-:W-:Y:S01]  /*0000*/  LDC R1, c[0x0][0x37c] ;  /* 0x0000df00ff017b82 */ /* 0x000fe20000000800 */
[----:B------:R-:W0:Y:S07]  /*0010*/  S2R R3, SR_TID.Y ;  /* 0x0000000000037919 */ /* 0x000e2e0000002200 */
[----:B------:R-:W1:Y:S01]  /*0020*/  LDC R5, c[0x0][0x360] ;  /* 0x0000d800ff057b82 */ /* 0x000e620000000800 */
[----:B------:R-:W2:Y:S01]  /*0030*/  LDCU.64 UR6, c[0x0][0x388] ;  /* 0x00007100ff0677ac */ /* 0x000ea20008000a00 */
[----:B------:R-:W1:Y:S06]  /*0040*/  S2R R2, SR_TID.X ;  /* 0x0000000000027919 */ /* 0x000e6c0000002100 */
[----:B------:R-:W1:Y:S08]  /*0050*/  S2UR UR4, SR_CTAID.X ;  /* 0x00000000000479c3 */ /* 0x000e700000002500 */
[----:B------:R-:W0:Y:S01]  /*0060*/  LDC R0, c[0x0][0x364] ;  /* 0x0000d900ff007b82 */ /* 0x000e220000000800 */
[----:B-1----:R-:W-:-:S02]  /*0070*/  IMAD R5, R5, UR4, R2 ;  /* 0x0000000405057c24 */ /* 0x002fc4000f8e0202 */
[----:B0-----:R-:W-:-:S05]  /*0080*/  IMAD R0, R0, UR4, R3 ;  /* 0x0000000400007c24 */ /* 0x001fca000f8e0203 */
[----:B--2---:R-:W-:-:S04]  /*0090*/  ISETP.GE.AND P0, PT, R0, UR7, PT ;  /* 0x0000000700007c0c */ /* 0x004fc8000bf06270 */
[----:B------:R-:W-:-:S13]  /*00a0*/  ISETP.GE.OR P0, PT, R5, UR6, P0 ;  /* 0x0000000605007c0c */ /* 0x000fda0008706670 */
[----:B------:R-:W-:Y:S05]  /*00b0*/  @P0 EXIT ;  /* 0x000000000000094d */ /* 0x000fea0003800000 */
[----:B------:R-:W0:Y:S01]  /*00c0*/  LDCU.64 UR6, c[0x0][0x398] ;  /* 0x00007300ff0677ac */ /* 0x000e220008000a00 */
[----:B------:R-:W-:Y:S01]  /*00d0*/  IMAD.MOV.U32 R4, RZ, RZ, RZ ;  /* 0x000000ffff047224 */ /* 0x000fe200078e00ff */
[----:B------:R-:W1:Y:S01]  /*00e0*/  LDCU.64 UR10, c[0x0][0x358] ;  /* 0x00006b00ff0a77ac */ /* 0x000e620008000a00 */
[----:B0-----:R-:W-:-:S04]  /*00f0*/  UISETP.LT.AND UP0, UPT, UR7, UR6, UPT ;  /* 0x000000060700728c */ /* 0x001fc8000bf01270 */
[----:B------:R-:W-:-:S04]  /*0100*/  USEL UR4, UR7, UR6, UP0 ;  /* 0x0000000607047287 */ /* 0x000fc80008000000 */
[----:B------:R-:W-:-:S09]  /*0110*/  UISETP.GE.AND UP0, UPT, UR4, 0x1, UPT ;  /* 0x000000010400788c */ /* 0x000fd2000bf06270 */
[----:B-1----:R-:W-:Y:S05]  /*0120*/  BRA.U !UP0, `(.L_x_0) ;  /* 0x0000000d08607547 */ /* 0x002fea000b800000 */
[----:B------:R-:W-:Y:S01]  /*0130*/  IMAD.MOV.U32 R4, RZ, RZ, RZ ;  /* 0x000000ffff047224 */ /* 0x000fe200078e00ff */
[----:B------:R-:W-:Y:S02]  /*0140*/  ULOP3.LUT UR7, UR6, 0x7, URZ, 0xc0, !UPT ;  /* 0x0000000706077892 */ /* 0x000fe4000f8ec0ff */
[----:B------:R-:W-:Y:S02]  /*0150*/  ULOP3.LUT UR8, UR6, 0x3, URZ, 0xc0, !UPT ;  /* 0x0000000306087892 */ /* 0x000fe4000f8ec0ff */
[----:B------:R-:W-:Y:S01]  /*0160*/  ULOP3.LUT UR5, UR6, 0x7ffffff8, URZ, 0xc0, !UPT ;  /* 0x7ffffff806057892 */ /* 0x000fe2000f8ec0ff */
[----:B------:R-:W-:-:S11]  /*0170*/  UMOV UR4, URZ ;  /* 0x000000ff00047c82 */ /* 0x000fd60008000000 */
.L_x_7:
[----:B------:R-:W0:Y:S01]  /*0180*/  LDCU.64 UR12, c[0x0][0x398] ;  /* 0x00007300ff0c77ac */ /* 0x000e220008000a00 */
[----:B------:R-:W-:Y:S02]  /*0190*/  VIADD R6, R0, UR4 ;  /* 0x0000000400067c36 */ /* 0x000fe40008000000 */
[----:B------:R-:W-:Y:S01]  /*01a0*/  IMAD.MOV.U32 R2, RZ, RZ, RZ ;  /* 0x000000ffff027224 */ /* 0x000fe200078e00ff */
[----:B------:R-:W1:Y:S01]  /*01b0*/  LDCU UR6, c[0x0][0x388] ;  /* 0x00007100ff0677ac */ /* 0x000e620008000800 */
[----:B0-----:R-:W-:Y:S02]  /*01c0*/  UISETP.GE.U32.AND UP1, UPT, UR12, 0x8, UPT ;  /* 0x000000080c00788c */ /* 0x001fe4000bf26070 */
[----:B------:R-:W-:Y:S02]  /*01d0*/  UIMAD UR9, UR4, UR12, URZ ;  /* 0x0000000c040972a4 */ /* 0x000fe4000f8e02ff */
[----:B------:R-:W-:Y:S01]  /*01e0*/  UIADD3 UR4, UPT, UPT, UR4, 0x1, URZ ;  /* 0x0000000104047890 */ /* 0x000fe2000fffe0ff */
[----:B-1----:R-:W-:-:S03]  /*01f0*/  IMAD R7, R6, UR6, R5 ;  /* 0x0000000606077c24 */ /* 0x002fc6000f8e0205 */
[----:B------:R-:W-:Y:S01]  /*0200*/  UISETP.NE.AND UP0, UPT, UR4, UR13, UPT ;  /* 0x0000000d0400728c */ /* 0x000fe2000bf05270 */
[----:B------:R-:W-:Y:S10]  /*0210*/  BRA.U !UP1, `(.L_x_1) ;  /* 0x0000000509587547 */ /* 0x000ff4000b800000 */
[----:B------:R-:W0:Y:S01]  /*0220*/  LDC.64 R2, c[0x0][0x390] ;  /* 0x0000e400ff027b82 */ /* 0x000e220000000a00 */
[----:B------:R-:W-:Y:S01]  /*0230*/  ISETP.GE.AND P0, PT, R6, UR6, PT ;  /* 0x0000000606007c0c */ /* 0x000fe2000bf06270 */
[----:B------:R-:W-:Y:S01]  /*0240*/  IMAD.MOV.U32 R18, RZ, RZ, RZ ;  /* 0x000000ffff127224 */ /* 0x000fe200078e00ff */
[----:B------:R-:W-:Y:S01]  /*0250*/  SHF.R.S32.HI R16, RZ, 0x1f, R7 ;  /* 0x0000001fff107819 */ /* 0x000fe20000011407 */
[----:B------:R-:W1:Y:S01]  /*0260*/  LDCU UR14, c[0x0][0x38c] ;  /* 0x00007180ff0e77ac */ /* 0x000e620008000800 */
[----:B------:R-:W2:Y:S09]  /*0270*/  LDCU.64 UR12, c[0x0][0x380] ;  /* 0x00007000ff0c77ac */ /* 0x000eb20008000a00 */
.L_x_2:
[-C--:B------:R-:W-:Y:S02]  /*0280*/  IADD3 R17, PT, PT, R5, R18.reuse, RZ ;  /* 0x0000001205117210 */ /* 0x080fe40007ffe0ff */
[----:B------:R-:W-:Y:S02]  /*0290*/  SHF.R.S32.HI R23, RZ, 0x1f, R18 ;  /* 0x0000001fff177819 */ /* 0x000fe40000011412 */
[C---:B-1----:R-:W-:Y:S01]  /*02a0*/  ISETP.GE.OR P1, PT, R17.reuse, UR14, P0 ;  /* 0x0000000e11007c0c */ /* 0x042fe20008726670 */
[----:B------:R-:W-:Y:S01]  /*02b0*/  VIADD R12, R17, 0x1 ;  /* 0x00000001110c7836 */ /* 0x000fe20000000000 */
[----:B------:R-:W-:Y:S02]  /*02c0*/  IADD3 R13, P2, PT, R7, R18, RZ ;  /* 0x00000012070d7210 */ /* 0x000fe40007f5e0ff */
[----:B------:R-:W-:Y:S02]  /*02d0*/  IADD3 R15, P3, PT, R18, UR9, RZ ;  /* 0x00000009120f7c10 */ /* 0x000fe4000ff7e0ff */
[----:B------:R-:W-:Y:S01]  /*02e0*/  ISETP.GE.OR P6, PT, R12, UR14, P0 ;  /* 0x0000000e0c007c0c */ /* 0x000fe200087c6670 */
[--C-:B------:R-:W-:Y:S01]  /*02f0*/  IMAD.X R22, R16, 0x1, R23.reuse, P2 ;  /* 0x0000000110167824 */ /* 0x100fe200010e0617 */
[----:B--2---:R-:W-:Y:S01]  /*0300*/  LEA R12, P2, R13, UR12, 0x2 ;  /* 0x0000000c0d0c7c11 */ /* 0x004fe2000f8410ff */
[----:B------:R-:W-:Y:S01]  /*0310*/  IMAD.X R20, RZ, RZ, R23, P3 ;  /* 0x000000ffff147224 */ /* 0x000fe200018e0617 */
[----:B0-----:R-:W-:-:S03]  /*0320*/  LEA R14, P3, R15, R2, 0x2 ;  /* 0x000000020f0e7211 */ /* 0x001fc600078610ff */
[----:B------:R-:W0:Y:S01]  /*0330*/  @!P1 LDC R19, c[0x0][0x388] ;  /* 0x0000e200ff139b82 */ /* 0x000e220000000800 */
[----:B------:R-:W-:-:S07]  /*0340*/  @!P1 VIADD R21, R18, UR9 ;  /* 0x0000000912159c36 */ /* 0x000fce0008000000 */
[----:B------:R-:W1:Y:S08]  /*0350*/  @!P1 LDC.64 R8, c[0x0][0x380] ;  /* 0x0000e000ff089b82 */ /* 0x000e700000000a00 */
[----:B------:R-:W2:Y:S01]  /*0360*/  @!P1 LDC.64 R10, c[0x0][0x390] ;  /* 0x0000e400ff0a9b82 */ /* 0x000ea20000000a00 */
[----:B0-----:R-:W-:-:S04]  /*0370*/  @!P1 IMAD R19, R6, R19, R17 ;  /* 0x0000001306139224 */ /* 0x001fc800078e0211 */
[----:B-1----:R-:W-:-:S06]  /*0380*/  @!P1 IMAD.WIDE R8, R19, 0x4, R8 ;  /* 0x0000000413089825 */ /* 0x002fcc00078e0208 */
[----:B------:R0:W3:Y:S01]  /*0390*/  @!P1 LDG.E R8, desc[UR10][R8.64] ;  /* 0x0000000a08089981 */ /* 0x0000e2000c1e1900 */
[----:B--2---:R-:W-:-:S06]  /*03a0*/  @!P1 IMAD.WIDE.U32 R10, R21, 0x4, R10 ;  /* 0x00000004150a9825 */ /* 0x004fcc00078e000a */
[----:B------:R-:W3:Y:S01]  /*03b0*/  @!P1 LDG.E R11, desc[UR10][R10.64] ;  /* 0x0000000a0a0b9981 */ /* 0x000ee2000c1e1900 */
[----:B------:R-:W-:Y:S02]  /*03c0*/  LEA.HI.X R13, R13, UR13, R22, 0x2, P2 ;  /* 0x0000000d0d0d7c11 */ /* 0x000fe400090f1416 */
[----:B------:R-:W-:-:S03]  /*03d0*/  LEA.HI.X R15, R15, R3, R20, 0x2, P3 ;  /* 0x000000030f0f7211 */ /* 0x000fc600018f1414 */
[----:B------:R-:W2:Y:S04]  /*03e0*/  @!P6 LDG.E R20, desc[UR10][R12.64+0x4] ;  /* 0x0000040a0c14e981 */ /* 0x000ea8000c1e1900 */
[----:B------:R-:W2:Y:S01]  /*03f0*/  @!P6 LDG.E R21, desc[UR10][R14.64+0x4] ;  /* 0x0000040a0e15e981 */ /* 0x000ea2000c1e1900 */
[C---:B------:R-:W-:Y:S01]  /*0400*/  IADD3 R19, PT, PT, R17.reuse, 0x2, RZ ;  /* 0x0000000211137810 */ /* 0x040fe20007ffe0ff */
[----:B------:R-:W-:-:S03]  /*0410*/  VIADD R22, R17, 0x3 ;  /* 0x0000000311167836 */ /* 0x000fc60000000000 */
[----:B------:R-:W-:Y:S02]  /*0420*/  ISETP.GE.OR P5, PT, R19, UR14, P0 ;  /* 0x0000000e13007c0c */ /* 0x000fe400087a6670 */
[----:B------:R-:W-:Y:S01]  /*0430*/  ISETP.GE.OR P4, PT, R22, UR14, P0 ;  /* 0x0000000e16007c0c */ /* 0x000fe20008786670 */
[----:B0-----:R-:W-:-:S05]  /*0440*/  VIADD R9, R17, 0x5 ;  /* 0x0000000511097836 */ /* 0x001fca0000000000 */
[----:B------:R-:W-:-:S05]  /*0450*/  ISETP.GE.OR P2, PT, R9, UR14, P0 ;  /* 0x0000000e09007c0c */ /* 0x000fca0008746670 */
[----:B------:R-:W4:Y:S04]  /*0460*/  @!P5 LDG.E R9, desc[UR10][R14.64+0x8] ;  /* 0x0000080a0e09d981 */ /* 0x000f28000c1e1900 */
[----:B------:R-:W5:Y:S04]  /*0470*/  @!P4 LDG.E R10, desc[UR10][R14.64+0xc] ;  /* 0x00000c0a0e0ac981 */ /* 0x000f68000c1e1900 */
[----:B------:R-:W4:Y:S04]  /*0480*/  @!P2 LDG.E R24, desc[UR10][R12.64+0x14] ;  /* 0x0000140a0c18a981 */ /* 0x000f28000c1e1900 */
[----:B------:R-:W4:Y:S01]  /*0490*/  @!P2 LDG.E R23, desc[UR10][R14.64+0x14] ;  /* 0x0000140a0e17a981 */ /* 0x000f22000c1e1900 */
[----:B---3--:R-:W-:-:S02]  /*04a0*/  @!P1 IMAD.IADD R19, R8, 0x1, -R11 ;  /* 0x0000000108139824 */ /* 0x008fc400078e0a0b */
[----:B------:R-:W-:-:S03]  /*04b0*/  VIADD R8, R17, 0x4 ;  /* 0x0000000411087836 */ /* 0x000fc60000000000 */
[----:B------:R-:W-:Y:S02]  /*04c0*/  @!P1 IABS R11, R19 ;  /* 0x00000013000b9213 */ /* 0x000fe40000000000 */
[----:B------:R-:W-:Y:S01]  /*04d0*/  ISETP.GE.OR P3, PT, R8, UR14, P0 ;  /* 0x0000000e08007c0c */ /* 0x000fe20008766670 */
[----:B------:R-:W-:Y:S01]  /*04e0*/  VIADD R19, R17, 0x6 ;  /* 0x0000000611137836 */ /* 0x000fe20000000000 */
[----:B------:R-:W3:Y:S01]  /*04f0*/  @!P5 LDG.E R8, desc[UR10][R12.64+0x8] ;  /* 0x0000080a0c08d981 */ /* 0x000ee2000c1e1900 */
[----:B------:R-:W-:-:S03]  /*0500*/  @!P1 IMAD.IADD R4, R4, 0x1, R11 ;  /* 0x0000000104049824 */ /* 0x000fc600078e020b */
[----:B------:R-:W5:Y:S01]  /*0510*/  @!P4 LDG.E R11, desc[UR10][R12.64+0xc] ;  /* 0x00000c0a0c0bc981 */ /* 0x000f62000c1e1900 */
[----:B------:R-:W-:Y:S02]  /*0520*/  ISETP.GE.OR P1, PT, R19, UR14, P0 ;  /* 0x0000000e13007c0c */ /* 0x000fe40008726670 */
[----:B--2---:R-:W-:-:S04]  /*0530*/  @!P6 IADD3 R20, PT, PT, R20, -R21, RZ ;  /* 0x800000151414e210 */ /* 0x004fc80007ffe0ff */
[----:B------:R-:W2:Y:S04]  /*0540*/  @!P3 LDG.E R22, desc[UR10][R12.64+0x10] ;  /* 0x0000100a0c16b981 */ /* 0x000ea8000c1e1900 */
[----:B------:R-:W2:Y:S01]  /*0550*/  @!P3 LDG.E R19, desc[UR10][R14.64+0x10] ;  /* 0x0000100a0e13b981 */ /* 0x000ea2000c1e1900 */
[----:B------:R-:W-:Y:S01]  /*0560*/  @!P6 IABS R21, R20 ;  /* 0x000000140015e213 */ /* 0x000fe20000000000 */
[----:B------:R-:W-:Y:S02]  /*0570*/  VIADD R17, R17, 0x7 ;  /* 0x0000000711117836 */ /* 0x000fe40000000000 */
[----:B------:R-:W2:Y:S02]  /*0580*/  @!P1 LDG.E R20, desc[UR10][R14.64+0x18] ;  /* 0x0000180a0e149981 */ /* 0x000ea4000c1e1900 */
[----:B------:R-:W-:Y:S01]  /*0590*/  @!P6 IMAD.IADD R4, R4, 0x1, R21 ;  /* 0x000000010404e824 */ /* 0x000fe200078e0215 */
[----:B------:R-:W-:-:S02]  /*05a0*/  ISETP.GE.OR P6, PT, R17, UR14, P0 ;  /* 0x0000000e11007c0c */ /* 0x000fc400087c6670 */
[----:B------:R-:W2:Y:S11]  /*05b0*/  @!P1 LDG.E R17, desc[UR10][R12.64+0x18] ;  /* 0x0000180a0c119981 */ /* 0x000eb6000c1e1900 */
[----:B------:R-:W2:Y:S04]  /*05c0*/  @!P6 LDG.E R21, desc[UR10][R12.64+0x1c] ;  /* 0x00001c0a0c15e981 */ /* 0x000ea8000c1e1900 */
[----:B------:R-:W2:Y:S01]  /*05d0*/  @!P6 LDG.E R26, desc[UR10][R14.64+0x1c] ;  /* 0x00001c0a0e1ae981 */ /* 0x000ea2000c1e1900 */
[----:B----4-:R-:W-:-:S04]  /*05e0*/  @!P2 IADD3 R23, PT, PT, R24, -R23, RZ ;  /* 0x800000171817a210 */ /* 0x010fc80007ffe0ff */
[----:B------:R-:W-:Y:S01]  /*05f0*/  @!P2 IABS R23, R23 ;  /* 0x000000170017a213 */ /* 0x000fe20000000000 */
[----:B------:R-:W-:Y:S01]  /*0600*/  VIADD R18, R18, 0x8 ;  /* 0x0000000812127836 */ /* 0x000fe20000000000 */
[----:B---3--:R-:W-:Y:S01]  /*0610*/  @!P5 IADD3 R8, PT, PT, R8, -R9, RZ ;  /* 0x800000090808d210 */ /* 0x008fe20007ffe0ff */
[----:B-----5:R-:W-:-:S03]  /*0620*/  @!P4 IMAD.IADD R10, R11, 0x1, -R10 ;  /* 0x000000010b0ac824 */ /* 0x020fc600078e0a0a */
[----:B------:R-:W-:Y:S02]  /*0630*/  @!P5 IABS R9, R8 ;  /* 0x000000080009d213 */ /* 0x000fe40000000000 */
[----:B------:R-:W-:-:S03]  /*0640*/  @!P4 IABS R10, R10 ;  /* 0x0000000a000ac213 */ /* 0x000fc60000000000 */
[----:B------:R-:W-:Y:S02]  /*0650*/  @!P5 IMAD.IADD R4, R4, 0x1, R9 ;  /* 0x000000010404d824 */ /* 0x000fe400078e0209 */
[----:B--2---:R-:W-:Y:S02]  /*0660*/  @!P3 IMAD.IADD R19, R22, 0x1, -R19 ;  /* 0x000000011613b824 */ /* 0x004fe400078e0a13 */
[----:B------:R-:W-:-:S03]  /*0670*/  @!P4 IMAD.MOV.U32 R9, RZ, RZ, R10 ;  /* 0x000000ffff09c224 */ /* 0x000fc600078e000a */
[----:B------:R-:W-:Y:S01]  /*0680*/  @!P3 IABS R19, R19 ;  /* 0x000000130013b213 */ /* 0x000fe20000000000 */
[----:B------:R-:W-:-:S04]  /*0690*/  @!P4 IMAD.IADD R4, R4, 0x1, R9 ;  /* 0x000000010404c824 */ /* 0x000fc800078e0209 */
[----:B------:R-:W-:Y:S02]  /*06a0*/  @!P3 IMAD.MOV.U32 R9, RZ, RZ, R19 ;  /* 0x000000ffff09b224 */ /* 0x000fe400078e0013 */
[----:B------:R-:W-:Y:S02]  /*06b0*/  @!P1 IMAD.IADD R17, R17, 0x1, -R20 ;  /* 0x0000000111119824 */ /* 0x000fe400078e0a14 */
[----:B------:R-:W-:Y:S01]  /*06c0*/  @!P3 IMAD.IADD R4, R4, 0x1, R9 ;  /* 0x000000010404b824 */ /* 0x000fe200078e0209 */
[----:B------:R-:W-:Y:S02]  /*06d0*/  @!P2 MOV R9, R23 ;  /* 0x000000170009a202 */ /* 0x000fe40000000f00 */
[----:B------:R-:W-:-:S03]  /*06e0*/  @!P1 IABS R17, R17 ;  /* 0x0000001100119213 */ /* 0x000fc60000000000 */
[----:B------:R-:W-:Y:S01]  /*06f0*/  @!P2 IMAD.IADD R4, R4, 0x1, R9 ;  /* 0x000000010404a824 */ /* 0x000fe200078e0209 */
[----:B------:R-:W-:Y:S01]  /*0700*/  ISETP.NE.AND P2, PT, R18, UR5, PT ;  /* 0x0000000512007c0c */ /* 0x000fe2000bf45270 */
[----:B------:R-:W-:Y:S02]  /*0710*/  @!P1 IMAD.MOV.U32 R9, RZ, RZ, R17 ;  /* 0x000000ffff099224 */ /* 0x000fe400078e0011 */
[----:B------:R-:W-:-:S03]  /*0720*/  @!P6 IMAD.IADD R21, R21, 0x1, -R26 ;  /* 0x000000011515e824 */ /* 0x000fc600078e0a1a */
[----:B------:R-:W-:Y:S02]  /*0730*/  @!P1 IADD3 R4, PT, PT, R4, R9, RZ ;  /* 0x0000000904049210 */ /* 0x000fe40007ffe0ff */
[----:B------:R-:W-:-:S05]  /*0740*/  @!P6 IABS R11, R21 ;  /* 0x00000015000be213 */ /* 0x000fca0000000000 */
[----:B------:R-:W-:Y:S01]  /*0750*/  @!P6 IMAD.IADD R4, R4, 0x1, R11 ;  /* 0x000000010404e824 */ /* 0x000fe200078e020b */
[----:B------:R-:W-:Y:S06]  /*0760*/  @P2 BRA `(.L_x_2) ;  /* 0xfffffff800c42947 */ /* 0x000fec000383ffff */
[----:B------:R-:W-:-:S07]  /*0770*/  IMAD.U32 R2, RZ, RZ, UR5 ;  /* 0x00000005ff027e24 */ /* 0x000fce000f8e00ff */
.L_x_1:
[----:B------:R-:W-:-:S09]  /*0780*/  UISETP.NE.AND UP1, UPT, UR7, URZ, UPT ;  /* 0x000000ff0700728c */ /* 0x000fd2000bf25270 */
[----:B------:R-:W-:Y:S05]  /*0790*/  BRA.U !UP1, `(.L_x_3) ;  /* 0x0000000509c07547 */ /* 0x000fea000b800000 */
[----:B------:R-:W-:Y:S02]  /*07a0*/  UIADD3 UR6, UPT, UPT, UR7, -0x1, URZ ;  /* 0xffffffff07067890 */ /* 0x000fe4000fffe0ff */
[----:B------:R-:W-:Y:S02]  /*07b0*/  UISETP.NE.AND UP2, UPT, UR8, URZ, UPT ;  /* 0x000000ff0800728c */ /* 0x000fe4000bf45270 */
[----:B------:R-:W-:-:S09]  /*07c0*/  UISETP.GE.U32.AND UP1, UPT, UR6, 0x3, UPT ;  /* 0x000000030600788c */ /* 0x000fd2000bf26070 */
[----:B------:R-:W-:Y:S05]  /*07d0*/  BRA.U !UP1, `(.L_x_4) ;  /* 0x0000000109c47547 */ /* 0x000fea000b800000 */
[----:B------:R-:W0:Y:S01]  /*07e0*/  LDCU.64 UR12, c[0x0][0x388] ;  /* 0x00007100ff0c77ac */ /* 0x000e220008000a00 */
[----:B------:R-:W-:Y:S01]  /*07f0*/  IMAD.IADD R19, R5, 0x1, R2 ;  /* 0x0000000105137824 */ /* 0x000fe200078e0202 */
[----:B------:R-:W1:Y:S01]  /*0800*/  LDC.64 R10, c[0x0][0x390] ;  /* 0x0000e400ff0a7b82 */ /* 0x000e620000000a00 */
[----:B------:R-:W-:Y:S01]  /*0810*/  IADD3 R3, P2, PT, R7, R2, RZ ;  /* 0x0000000207037210 */ /* 0x000fe20007f5e0ff */
[----:B------:R-:W2:Y:S01]  /*0820*/  LDCU.64 UR14, c[0x0][0x380] ;  /* 0x00007000ff0e77ac */ /* 0x000ea20008000a00 */
[----:B------:R-:W-:Y:S02]  /*0830*/  VIADD R17, R19, 0x1 ;  /* 0x0000000113117836 */ /* 0x000fe40000000000 */
[----:B------:R-:W-:Y:S02]  /*0840*/  LEA.HI.X.SX32 R16, R7, RZ, 0x1, P2 ;  /* 0x000000ff07107211 */ /* 0x000fe400010f0eff */
[----:B0-----:R-:W-:-:S04]  /*0850*/  ISETP.GE.AND P0, PT, R6, UR12, PT ;  /* 0x0000000c06007c0c */ /* 0x001fc8000bf06270 */
[----:B------:R-:W-:Y:S02]  /*0860*/  ISETP.GE.OR P1, PT, R19, UR13, P0 ;  /* 0x0000000d13007c0c */ /* 0x000fe40008726670 */
[----:B--2---:R-:W-:-:S04]  /*0870*/  LEA R8, P2, R3, UR14, 0x2 ;  /* 0x0000000e03087c11 */ /* 0x004fc8000f8410ff */
[----:B------:R-:W-:Y:S02]  /*0880*/  LEA.HI.X R9, R3, UR15, R16, 0x2, P2 ;  /* 0x0000000f03097c11 */ /* 0x000fe400090f1410 */
[----:B------:R-:W-:Y:S02]  /*0890*/  IADD3 R16, PT, PT, R19, 0x2, RZ ;  /* 0x0000000213107810 */ /* 0x000fe40007ffe0ff */
[----:B------:R-:W-:Y:S02]  /*08a0*/  ISETP.GE.OR P2, PT, R17, UR13, P0 ;  /* 0x0000000d11007c0c */ /* 0x000fe40008746670 */
[----:B------:R-:W-:Y:S01]  /*08b0*/  ISETP.GE.OR P3, PT, R16, UR13, P0 ;  /* 0x0000000d10007c0c */ /* 0x000fe20008766670 */
[----:B------:R-:W0:Y:S01]  /*08c0*/  @!P1 LDC.64 R12, c[0x0][0x390] ;  /* 0x0000e400ff0c9b82 */ /* 0x000e220000000a00 */
[C---:B------:R-:W-:Y:S01]  /*08d0*/  @!P1 VIADD R17, R2.reuse, UR9 ;  /* 0x0000000902119c36 */ /* 0x040fe20008000000 */
[----:B------:R-:W-:Y:S01]  /*08e0*/  IADD3 R16, P4, PT, R2, UR9, RZ ;  /* 0x0000000902107c10 */ /* 0x000fe2000ff9e0ff */
[----:B------:R-:W-:-:S05]  /*08f0*/  @!P1 IMAD R3, R6, UR12, R19 ;  /* 0x0000000c06039c24 */ /* 0x000fca000f8e0213 */
[----:B------:R-:W2:Y:S04]  /*0900*/  @!P1 LDC.64 R14, c[0x0][0x380] ;  /* 0x0000e000ff0e9b82 */ /* 0x000ea80000000a00 */
[----:B------:R-:W3:Y:S01]  /*0910*/  @!P3 LDG.E R18, desc[UR10][R8.64+0x8] ;  /* 0x0000080a0812b981 */ /* 0x000ee2000c1e1900 */
[----:B0-----:R-:W-:-:S04]  /*0920*/  @!P1 IMAD.WIDE.U32 R12, R17, 0x4, R12 ;  /* 0x00000004110c9825 */ /* 0x001fc800078e000c */
[----:B------:R-:W-:Y:S01]  /*0930*/  IMAD.X R17, RZ, RZ, RZ, P4 ;  /* 0x000000ffff117224 */ /* 0x000fe200020e06ff */
[----:B-1----:R-:W-:Y:S01]  /*0940*/  LEA R10, P4, R16, R10, 0x2 ;  /* 0x0000000a100a7211 */ /* 0x002fe200078810ff */
[----:B------:R-:W4:Y:S01]  /*0950*/  @!P1 LDG.E R13, desc[UR10][R12.64] ;  /* 0x0000000a0c0d9981 */ /* 0x000f22000c1e1900 */
[----:B--2---:R-:W-:-:S04]  /*0960*/  @!P1 IMAD.WIDE R14, R3, 0x4, R14 ;  /* 0x00000004030e9825 */ /* 0x004fc800078e020e */
[----:B------:R-:W-:Y:S01]  /*0970*/  VIADD R3, R19, 0x3 ;  /* 0x0000000313037836 */ /* 0x000fe20000000000 */
[----:B------:R-:W-:Y:S01]  /*0980*/  LEA.HI.X R11, R16, R11, R17, 0x2, P4 ;  /* 0x0000000b100b7211 */ /* 0x000fe200020f1411 */
[----:B------:R-:W4:Y:S03]  /*0990*/  @!P1 LDG.E R14, desc[UR10][R14.64] ;  /* 0x0000000a0e0e9981 */ /* 0x000f26000c1e1900 */
[----:B------:R-:W-:Y:S01]  /*09a0*/  ISETP.GE.OR P0, PT, R3, UR13, P0 ;  /* 0x0000000d03007c0c */ /* 0x000fe20008706670 */
[----:B------:R-:W2:Y:S04]  /*09b0*/  @!P2 LDG.E R16, desc[UR10][R8.64+0x4] ;  /* 0x0000040a0810a981 */ /* 0x000ea8000c1e1900 */
[----:B------:R-:W2:Y:S04]  /*09c0*/  @!P2 LDG.E R17, desc[UR10][R10.64+0x4] ;  /* 0x0000040a0a11a981 */ /* 0x000ea8000c1e1900 */
[----:B------:R-:W3:Y:S04]  /*09d0*/  @!P3 LDG.E R19, desc[UR10][R10.64+0x8] ;  /* 0x0000080a0a13b981 */ /* 0x000ee8000c1e1900 */
[----:B------:R-:W5:Y:S04]  /*09e0*/  @!P0 LDG.E R20, desc[UR10][R8.64+0xc] ;  /* 0x00000c0a08148981 */ /* 0x000f68000c1e1900 */
[----:B------:R-:W5:Y:S01]  /*09f0*/  @!P0 LDG.E R21, desc[UR10][R10.64+0xc] ;  /* 0x00000c0a0a158981 */ /* 0x000f62000c1e1900 */
[----:B------:R-:W-:-:S02]  /*0a00*/  VIADD R2, R2, 0x4 ;  /* 0x0000000402027836 */ /* 0x000fc40000000000 */
[----:B----4-:R-:W-:-:S05]  /*0a10*/  @!P1 IMAD.IADD R3, R14, 0x1, -R13 ;  /* 0x000000010e039824 */ /* 0x010fca00078e0a0d */
[----:B------:R-:W-:Y:S02]  /*0a20*/  @!P1 IABS R3, R3 ;  /* 0x0000000300039213 */ /* 0x000fe40000000000 */
[----:B--2---:R-:W-:-:S04]  /*0a30*/  @!P2 IADD3 R16, PT, PT, R16, -R17, RZ ;  /* 0x800000111010a210 */ /* 0x004fc80007ffe0ff */
[----:B------:R-:W-:Y:S01]  /*0a40*/  @!P2 IABS R16, R16 ;  /* 0x000000100010a213 */ /* 0x000fe20000000000 */
[----:B------:R-:W-:Y:S02]  /*0a50*/  @!P1 IMAD.IADD R4, R4, 0x1, R3 ;  /* 0x0000000104049824 */ /* 0x000fe400078e0203 */
[----:B---3--:R-:W-:Y:S02]  /*0a60*/  @!P3 IMAD.IADD R18, R18, 0x1, -R19 ;  /* 0x000000011212b824 */ /* 0x008fe400078e0a13 */
[----:B------:R-:W-:Y:S02]  /*0a70*/  @!P2 IMAD.MOV.U32 R3, RZ, RZ, R16 ;  /* 0x000000ffff03a224 */ /* 0x000fe400078e0010 */
[----:B-----5:R-:W-:Y:S01]  /*0a80*/  @!P0 IMAD.IADD R20, R20, 0x1, -R21 ;  /* 0x0000000114148824 */ /* 0x020fe200078e0a15 */
[----:B------:R-:W-:Y:S02]  /*0a90*/  @!P3 IABS R9, R18 ;  /* 0x000000120009b213 */ /* 0x000fe40000000000 */
[----:B------:R-:W-:-:S02]  /*0aa0*/  @!P2 IADD3 R4, PT, PT, R4, R3, RZ ;  /* 0x000000030404a210 */ /* 0x000fc40007ffe0ff */
[----:B------:R-:W-:-:S03]  /*0ab0*/  @!P0 IABS R20, R20 ;  /* 0x0000001400148213 */ /* 0x000fc60000000000 */
[----:B------:R-:W-:Y:S02]  /*0ac0*/  @!P3 IMAD.IADD R4, R4, 0x1, R9 ;  /* 0x000000010404b824 */ /* 0x000fe400078e0209 */
[----:B------:R-:W-:-:S04]  /*0ad0*/  @!P0 IMAD.MOV.U32 R3, RZ, RZ, R20 ;  /* 0x000000ffff038224 */ /* 0x000fc800078e0014 */
[----:B------:R-:W-:-:S07]  /*0ae0*/  @!P0 IMAD.IADD R4, R4, 0x1, R3 ;  /* 0x0000000104048824 */ /* 0x000fce00078e0203 */
.L_x_4:
[----:B------:R-:W-:Y:S05]  /*0af0*/  BRA.U !UP2, `(.L_x_3) ;  /* 0x000000010ae87547 */ /* 0x000fea000b800000 */
[----:B------:R-:W0:Y:S01]  /*0b00*/  LDCU UR6, c[0x0][0x398] ;  /* 0x00007300ff0677ac */ /* 0x000e220008000800 */
[----:B------:R-:W-:Y:S02]  /*0b10*/  UISETP.NE.AND UP1, UPT, UR8, 0x1, UPT ;  /* 0x000000010800788c */ /* 0x000fe4000bf25270 */
[----:B0-----:R-:W-:-:S07]  /*0b20*/  ULOP3.LUT UP2, URZ, UR6, 0x1, URZ, 0xc0, !UPT ;  /* 0x0000000106ff7892 */ /* 0x001fce000f84c0ff */
[----:B------:R-:W-:Y:S05]  /*0b30*/  BRA.U !UP1, `(.L_x_5) ;  /* 0x00000001098c7547 */ /* 0x000fea000b800000 */
[----:B------:R-:W0:Y:S01]  /*0b40*/  LDCU.64 UR12, c[0x0][0x388] ;  /* 0x00007100ff0c77ac */ /* 0x000e220008000a00 */
[----:B------:R-:W-:-:S05]  /*0b50*/  IADD3 R3, PT, PT, R5, R2, RZ ;  /* 0x0000000205037210 */ /* 0x000fca0007ffe0ff */
[C---:B------:R-:W-:Y:S01]  /*0b60*/  VIADD R8, R3.reuse, 0x1 ;  /* 0x0000000103087836 */ /* 0x040fe20000000000 */
[----:B0-----:R-:W-:-:S04]  /*0b70*/  ISETP.GE.AND P0, PT, R3, UR13, PT ;  /* 0x0000000d03007c0c */ /* 0x001fc8000bf06270 */
[----:B------:R-:W-:Y:S02]  /*0b80*/  ISETP.GE.AND P1, PT, R8, UR13, PT ;  /* 0x0000000d08007c0c */ /* 0x000fe4000bf26270 */
[C---:B------:R-:W-:Y:S02]  /*0b90*/  ISETP.GE.OR P0, PT, R6.reuse, UR12, P0 ;  /* 0x0000000c06007c0c */ /* 0x040fe40008706670 */
[----:B------:R-:W-:-:S11]  /*0ba0*/  ISETP.GE.OR P1, PT, R6, UR12, P1 ;  /* 0x0000000c06007c0c */ /* 0x000fd60008f26670 */
[----:B------:R-:W0:Y:S01]  /*0bb0*/  @!P0 LDC.64 R12, c[0x0][0x390] ;  /* 0x0000e400ff0c8b82 */ /* 0x000e220000000a00 */
[----:B------:R-:W-:Y:S01]  /*0bc0*/  @!P0 VIADD R17, R2, UR9 ;  /* 0x0000000902118c36 */ /* 0x000fe20008000000 */
[----:B------:R-:W-:Y:S01]  /*0bd0*/  @!P1 SHF.R.S32.HI R16, RZ, 0x1f, R2 ;  /* 0x0000001fff109819 */ /* 0x000fe20000011402 */
[----:B------:R-:W-:Y:S01]  /*0be0*/  @!P0 IMAD R3, R6, UR12, R3 ;  /* 0x0000000c06038c24 */ /* 0x000fe2000f8e0203 */
[----:B------:R-:W-:-:S04]  /*0bf0*/  @!P1 IADD3 R19, P2, PT, R7, R2, RZ ;  /* 0x0000000207139210 */ /* 0x000fc80007f5e0ff */
[----:B------:R-:W1:Y:S01]  /*0c00*/  @!P0 LDC.64 R14, c[0x0][0x380] ;  /* 0x0000e000ff0e8b82 */ /* 0x000e620000000a00 */
[----:B------:R-:W-:-:S07]  /*0c10*/  @!P1 LEA.HI.X.SX32 R18, R7, R16, 0x1, P2 ;  /* 0x0000001007129211 */ /* 0x000fce00010f0eff */
[----:B------:R-:W2:Y:S08]  /*0c20*/  @!P1 LDC.64 R8, c[0x0][0x390] ;  /* 0x0000e400ff089b82 */ /* 0x000eb00000000a00 */
[----:B------:R-:W3:Y:S01]  /*0c30*/  @!P1 LDC.64 R10, c[0x0][0x380] ;  /* 0x0000e000ff0a9b82 */ /* 0x000ee20000000a00 */
[----:B0-----:R-:W-:Y:S01]  /*0c40*/  @!P0 IMAD.WIDE.U32 R12, R17, 0x4, R12 ;  /* 0x00000004110c8825 */ /* 0x001fe200078e000c */
[----:B------:R-:W-:-:S05]  /*0c50*/  @!P1 IADD3 R17, P3, PT, R2, UR9, RZ ;  /* 0x0000000902119c10 */ /* 0x000fca000ff7e0ff */
[----:B------:R-:W-:Y:S02]  /*0c60*/  @!P1 IMAD.X R16, RZ, RZ, R16, P3 ;  /* 0x000000ffff109224 */ /* 0x000fe400018e0610 */
[----:B-1----:R-:W-:Y:S02]  /*0c70*/  @!P0 IMAD.WIDE R14, R3, 0x4, R14 ;  /* 0x00000004030e8825 */ /* 0x002fe400078e020e */
[----:B------:R-:W4:Y:S04]  /*0c80*/  @!P0 LDG.E R3, desc[UR10][R12.64] ;  /* 0x0000000a0c038981 */ /* 0x000f28000c1e1900 */
[----:B------:R-:W4:Y:S01]  /*0c90*/  @!P0 LDG.E R14, desc[UR10][R14.64] ;  /* 0x0000000a0e0e8981 */ /* 0x000f22000c1e1900 */
[----:B--2---:R-:W-:-:S04]  /*0ca0*/  @!P1 LEA R8, P3, R17, R8, 0x2 ;  /* 0x0000000811089211 */ /* 0x004fc800078610ff */
[----:B------:R-:W-:Y:S02]  /*0cb0*/  @!P1 LEA.HI.X R9, R17, R9, R16, 0x2, P3 ;  /* 0x0000000911099211 */ /* 0x000fe400018f1410 */
[----:B---3--:R-:W-:-:S04]  /*0cc0*/  @!P1 LEA R10, P2, R19, R10, 0x2 ;  /* 0x0000000a130a9211 */ /* 0x008fc800078410ff */
[----:B------:R-:W2:Y:S01]  /*0cd0*/  @!P1 LDG.E R9, desc[UR10][R8.64+0x4] ;  /* 0x0000040a08099981 */ /* 0x000ea2000c1e1900 */
[----:B------:R-:W-:-:S05]  /*0ce0*/  @!P1 LEA.HI.X R11, R19, R11, R18, 0x2, P2 ;  /* 0x0000000b130b9211 */ /* 0x000fca00010f1412 */
[----:B------:R-:W2:Y:S01]  /*0cf0*/  @!P1 LDG.E R10, desc[UR10][R10.64+0x4] ;  /* 0x0000040a0a0a9981 */ /* 0x000ea2000c1e1900 */
[----:B------:R-:W-:Y:S02]  /*0d00*/  VIADD R2, R2, 0x2 ;  /* 0x0000000202027836 */ /* 0x000fe40000000000 */
[----:B----4-:R-:W-:-:S05]  /*0d10*/  @!P0 IMAD.IADD R3, R14, 0x1, -R3 ;  /* 0x000000010e038824 */ /* 0x010fca00078e0a03 */
[----:B------:R-:W-:-:S05]  /*0d20*/  @!P0 IABS R7, R3 ;  /* 0x0000000300078213 */ /* 0x000fca0000000000 */
[----:B------:R-:W-:Y:S01]  /*0d30*/  @!P0 IMAD.IADD R4, R4, 0x1, R7 ;  /* 0x0000000104048824 */ /* 0x000fe200078e0207 */
[----:B--2---:R-:W-:-:S04]  /*0d40*/  @!P1 IADD3 R3, PT, PT, R10, -R9, RZ ;  /* 0x800000090a039210 */ /* 0x004fc80007ffe0ff */
[----:B------:R-:W-:-:S05]  /*0d50*/  @!P1 IABS R3, R3 ;  /* 0x0000000300039213 */ /* 0x000fca0000000000 */
[----:B------:R-:W-:-:S07]  /*0d60*/  @!P1 IMAD.IADD R4, R4, 0x1, R3 ;  /* 0x0000000104049824 */ /* 0x000fce00078e0203 */
.L_x_5:
[----:B------:R-:W-:Y:S05]  /*0d70*/  BRA.U !UP2, `(.L_x_3) ;  /* 0x000000010a487547 */ /* 0x000fea000b800000 */
[----:B------:R-:W0:Y:S01]  /*0d80*/  LDCU.64 UR12, c[0x0][0x388] ;  /* 0x00007100ff0c77ac */ /* 0x000e220008000a00 */
[----:B------:R-:W-:Y:S01]  /*0d90*/  IMAD.IADD R3, R5, 0x1, R2 ;  /* 0x0000000105037824 */ /* 0x000fe200078e0202 */
[----:B------:R-:W-:Y:S04]  /*0da0*/  BSSY.RECONVERGENT B0, `(.L_x_3) ;  /* 0x000000f000007945 */ /* 0x000fe80003800200 */
[----:B0-----:R-:W-:-:S04]  /*0db0*/  ISETP.GE.AND P0, PT, R3, UR13, PT ;  /* 0x0000000d03007c0c */ /* 0x001fc8000bf06270 */
[----:B------:R-:W-:-:S13]  /*0dc0*/  ISETP.GE.OR P0, PT, R6, UR12, P0 ;  /* 0x0000000c06007c0c */ /* 0x000fda0008706670 */
[----:B------:R-:W-:Y:S05]  /*0dd0*/  @P0 BRA `(.L_x_6) ;  /* 0x00000000002c0947 */ /* 0x000fea0003800000 */
[----:B------:R-:W0:Y:S01]  /*0de0*/  LDC.64 R8, c[0x0][0x380] ;  /* 0x0000e000ff087b82 */ /* 0x000e220000000a00 */
[----:B------:R-:W-:Y:S01]  /*0df0*/  IADD3 R7, PT, PT, R2, UR9, RZ ;  /* 0x0000000902077c10 */ /* 0x000fe2000fffe0ff */
[----:B------:R-:W-:-:S06]  /*0e00*/  IMAD R3, R6, UR12, R3 ;  /* 0x0000000c06037c24 */ /* 0x000fcc000f8e0203 */
[----:B------:R-:W1:Y:S01]  /*0e10*/  LDC.64 R10, c[0x0][0x390] ;  /* 0x0000e400ff0a7b82 */ /* 0x000e620000000a00 */
[----:B0-----:R-:W-:-:S06]  /*0e20*/  IMAD.WIDE R2, R3, 0x4, R8 ;  /* 0x0000000403027825 */ /* 0x001fcc00078e0208 */
[----:B------:R-:W2:Y:S01]  /*0e30*/  LDG.E R2, desc[UR10][R2.64] ;  /* 0x0000000a02027981 */ /* 0x000ea2000c1e1900 */
[----:B-1----:R-:W-:-:S06]  /*0e40*/  IMAD.WIDE.U32 R6, R7, 0x4, R10 ;  /* 0x0000000407067825 */ /* 0x002fcc00078e000a */
[----:B------:R-:W2:Y:S02]  /*0e50*/  LDG.E R7, desc[UR10][R6.64] ;  /* 0x0000000a06077981 */ /* 0x000ea4000c1e1900 */
[----:B--2---:R-:W-:-:S05]  /*0e60*/  IMAD.IADD R8, R2, 0x1, -R7 ;  /* 0x0000000102087824 */ /* 0x004fca00078e0a07 */
[----:B------:R-:W-:-:S05]  /*0e70*/  IABS R9, R8 ;  /* 0x0000000800097213 */ /* 0x000fca0000000000 */
[----:B------:R-:W-:-:S07]  /*0e80*/  IMAD.IADD R4, R4, 0x1, R9 ;  /* 0x0000000104047824 */ /* 0x000fce00078e0209 */
.L_x_6:
[----:B------:R-:W-:Y:S05]  /*0e90*/  BSYNC.RECONVERGENT B0 ;  /* 0x0000000000007941 */ /* 0x000fea0003800200 */
.L_x_3:
[----:B------:R-:W-:Y:S05]  /*0ea0*/  BRA.U UP0, `(.L_x_7) ;  /* 0xfffffff100b47547 */ /* 0x000fea000b83ffff */
.L_x_0:
[----:B------:R-:W0:Y:S01]  /*0eb0*/  LDC.64 R2, c[0x0][0x3a0] ;  /* 0x0000e800ff027b82 */ /* 0x000e220000000a00 */
[----:B------:R-:W1:Y:S02]  /*0ec0*/  LDCU UR6, c[0x0][0x388] ;  /* 0x00007100ff0677ac */ /* 0x000e640008000800 */
[----:B-1----:R-:W-:-:S04]  /*0ed0*/  IMAD R5, R0, UR6, R5 ;  /* 0x0000000600057c24 */ /* 0x002fc8000f8e0205 */
[----:B0-----:R-:W-:-:S05]  /*0ee0*/  IMAD.WIDE R2, R5, 0x4, R2 ;  /* 0x0000000405027825 */ /* 0x001fca00078e0202 */
[----:B------:R-:W-:Y:S01]  /*0ef0*/  STG.E desc[UR10][R2.64], R4 ;  /* 0x0000000402007986 */ /* 0x000fe2000c10190a */
[----:B------:R-:W-:Y:S05]  /*0f00*/  EXIT ;  /* 0x000000000000794d */ /* 0x000fea0003800000 */
.L_x_8:
[----:B------:R-:W-:-:S00]  /*0f10*/  BRA `(.L_x_8) ;  /* 0xfffffffc00fc7947 */ /* 0x000fc0000383ffff */
[----:B------:R-:W-:-:S00]  /*0f20*/  NOP ;  /* 0x0000000000007918 */ /* 0x000fc00000000000 */
        /* <DEDUP_REMOVED lines=13> */
.L_x_9:


//--------------------- .nv.shared.reserved.0     --------------------------
	.section	.nv.shared.reserved.0,"aw",@nobits
	.weak		__nv_reservedSMEM_offset_0_alias
	.size		__nv_reservedSMEM_offset_0_alias, 0, 64
	.other		__nv_reservedSMEM_offset_0_alias,@"STO_CUDA_RESERVED_SHARED STV_DEFAULT"
__nv_reservedSMEM_offset_0_alias:
	.zero		0
	.zero		64


//--------------------- .nv.constant0._Z16templateMatchGPUPiiiS_iiS_ --------------------------
	.section	.nv.constant0._Z16templateMatchGPUPiiiS_iiS_,"a",@progbits
	.sectionflags	@""
	.align	4
.nv.constant0._Z16templateMatchGPUPiiiS_iiS_:
	.zero		936


//--------------------- SYMBOLS --------------------------

	.type		.nv.reservedSmem.offset0,@object
	.size		.nv.reservedSmem.offset0,0x4
